//
// Generated by NVIDIA NVVM Compiler
//
// Compiler Build ID: CL-36424714
// Cuda compilation tools, release 13.0, V13.0.88
// Based on NVVM 20.0.0
//

.version 9.0
.target sm_100
.address_size 64

	// .globl	_Z14gpu_matrixmultPiS_S_i

.visible .entry _Z14gpu_matrixmultPiS_S_i(
	.param .u64 .ptr .align 1 _Z14gpu_matrixmultPiS_S_i_param_0,
	.param .u64 .ptr .align 1 _Z14gpu_matrixmultPiS_S_i_param_1,
	.param .u64 .ptr .align 1 _Z14gpu_matrixmultPiS_S_i_param_2,
	.param .u32 _Z14gpu_matrixmultPiS_S_i_param_3
)
{
	.reg .pred 	%p<10>;
	.reg .b32 	%r<107>;
	.reg .b64 	%rd<67>;

	ld.param.u64 	%rd14, [_Z14gpu_matrixmultPiS_S_i_param_0];
	ld.param.u64 	%rd15, [_Z14gpu_matrixmultPiS_S_i_param_1];
	ld.param.u32 	%r31, [_Z14gpu_matrixmultPiS_S_i_param_3];
	cvta.to.global.u64 	%rd1, %rd15;
	cvta.to.global.u64 	%rd2, %rd14;
	mov.u32 	%r32, %tid.x;
	mov.u32 	%r33, %ntid.x;
	mov.u32 	%r34, %ctaid.x;
	mad.lo.s32 	%r1, %r33, %r34, %r32;
	mov.u32 	%r35, %tid.y;
	mov.u32 	%r36, %ntid.y;
	mov.u32 	%r37, %ctaid.y;
	mad.lo.s32 	%r38, %r36, %r37, %r35;
	max.s32 	%r39, %r1, %r38;
	setp.ge.s32 	%p1, %r39, %r31;
	@%p1 bra 	$L__BB0_13;
	mul.lo.s32 	%r3, %r31, %r38;
	and.b32  	%r4, %r31, 7;
	setp.lt.u32 	%p2, %r31, 8;
	mov.b32 	%r106, 0;
	mov.u32 	%r102, %r106;
	@%p2 bra 	$L__BB0_4;
	and.b32  	%r102, %r31, 2147483640;
	neg.s32 	%r95, %r102;
	mul.wide.s32 	%rd16, %r31, 4;
	add.s64 	%rd3, %rd1, %rd16;
	shl.b32 	%r7, %r31, 3;
	mul.wide.s32 	%rd17, %r31, 8;
	add.s64 	%rd4, %rd1, %rd17;
	mul.wide.s32 	%rd18, %r31, 12;
	add.s64 	%rd5, %rd1, %rd18;
	mul.wide.s32 	%rd19, %r31, 16;
	add.s64 	%rd6, %rd1, %rd19;
	mul.wide.s32 	%rd20, %r31, 20;
	add.s64 	%rd7, %rd1, %rd20;
	mul.wide.s32 	%rd21, %r31, 24;
	add.s64 	%rd8, %rd1, %rd21;
	mul.wide.s32 	%rd22, %r31, 28;
	add.s64 	%rd9, %rd1, %rd22;
	mul.wide.u32 	%rd23, %r3, 4;
	add.s64 	%rd24, %rd23, %rd2;
	add.s64 	%rd66, %rd24, 16;
	mov.b32 	%r106, 0;
	mov.u32 	%r94, %r1;
$L__BB0_3:
	.pragma "nounroll";
	mul.wide.s32 	%rd25, %r94, 4;
	add.s64 	%rd26, %rd3, %rd25;
	add.s64 	%rd27, %rd4, %rd25;
	add.s64 	%rd28, %rd5, %rd25;
	add.s64 	%rd29, %rd6, %rd25;
	add.s64 	%rd30, %rd7, %rd25;
	add.s64 	%rd31, %rd8, %rd25;
	add.s64 	%rd32, %rd9, %rd25;
	add.s64 	%rd33, %rd1, %rd25;
	ld.global.u32 	%r43, [%rd66+-16];
	ld.global.u32 	%r44, [%rd33];
	mad.lo.s32 	%r45, %r44, %r43, %r106;
	ld.global.u32 	%r46, [%rd66+-12];
	ld.global.u32 	%r47, [%rd26];
	mad.lo.s32 	%r48, %r47, %r46, %r45;
	ld.global.u32 	%r49, [%rd66+-8];
	ld.global.u32 	%r50, [%rd27];
	mad.lo.s32 	%r51, %r50, %r49, %r48;
	ld.global.u32 	%r52, [%rd66+-4];
	ld.global.u32 	%r53, [%rd28];
	mad.lo.s32 	%r54, %r53, %r52, %r51;
	ld.global.u32 	%r55, [%rd66];
	ld.global.u32 	%r56, [%rd29];
	mad.lo.s32 	%r57, %r56, %r55, %r54;
	ld.global.u32 	%r58, [%rd66+4];
	ld.global.u32 	%r59, [%rd30];
	mad.lo.s32 	%r60, %r59, %r58, %r57;
	ld.global.u32 	%r61, [%rd66+8];
	ld.global.u32 	%r62, [%rd31];
	mad.lo.s32 	%r63, %r62, %r61, %r60;
	ld.global.u32 	%r64, [%rd66+12];
	ld.global.u32 	%r65, [%rd32];
	mad.lo.s32 	%r106, %r65, %r64, %r63;
	add.s32 	%r95, %r95, 8;
	add.s32 	%r94, %r94, %r7;
	add.s64 	%rd66, %rd66, 32;
	setp.ne.s32 	%p3, %r95, 0;
	@%p3 bra 	$L__BB0_3;
$L__BB0_4:
	setp.eq.s32 	%p4, %r4, 0;
	@%p4 bra 	$L__BB0_12;
	and.b32  	%r17, %r31, 3;
	setp.lt.u32 	%p5, %r4, 4;
	@%p5 bra 	$L__BB0_7;
	add.s32 	%r67, %r102, %r3;
	mul.wide.u32 	%rd34, %r67, 4;
	add.s64 	%rd35, %rd2, %rd34;
	ld.global.u32 	%r68, [%rd35];
	mad.lo.s32 	%r69, %r102, %r31, %r1;
	mul.wide.s32 	%rd36, %r69, 4;
	add.s64 	%rd37, %rd1, %rd36;
	ld.global.u32 	%r70, [%rd37];
	mad.lo.s32 	%r71, %r70, %r68, %r106;
	cvt.u64.u32 	%rd38, %r3;
	cvt.u64.u32 	%rd39, %r102;
	add.s64 	%rd40, %rd39, %rd38;
	shl.b64 	%rd41, %rd40, 2;
	add.s64 	%rd42, %rd2, %rd41;
	ld.global.u32 	%r72, [%rd42+4];
	mul.wide.s32 	%rd43, %r31, 4;
	add.s64 	%rd44, %rd37, %rd43;
	ld.global.u32 	%r73, [%rd44];
	mad.lo.s32 	%r74, %r73, %r72, %r71;
	ld.global.u32 	%r75, [%rd42+8];
	add.s64 	%rd45, %rd44, %rd43;
	ld.global.u32 	%r76, [%rd45];
	mad.lo.s32 	%r77, %r76, %r75, %r74;
	ld.global.u32 	%r78, [%rd42+12];
	add.s64 	%rd46, %rd45, %rd43;
	ld.global.u32 	%r79, [%rd46];
	mad.lo.s32 	%r106, %r79, %r78, %r77;
	add.s32 	%r102, %r102, 4;
$L__BB0_7:
	setp.eq.s32 	%p6, %r17, 0;
	@%p6 bra 	$L__BB0_12;
	setp.eq.s32 	%p7, %r17, 1;
	@%p7 bra 	$L__BB0_10;
	add.s32 	%r81, %r102, %r3;
	mul.wide.u32 	%rd47, %r81, 4;
	add.s64 	%rd48, %rd2, %rd47;
	ld.global.u32 	%r82, [%rd48];
	mad.lo.s32 	%r83, %r102, %r31, %r1;
	mul.wide.s32 	%rd49, %r83, 4;
	add.s64 	%rd50, %rd1, %rd49;
	ld.global.u32 	%r84, [%rd50];
	mad.lo.s32 	%r85, %r84, %r82, %r106;
	cvt.u64.u32 	%rd51, %r3;
	cvt.u64.u32 	%rd52, %r102;
	add.s64 	%rd53, %rd52, %rd51;
	shl.b64 	%rd54, %rd53, 2;
	add.s64 	%rd55, %rd2, %rd54;
	ld.global.u32 	%r86, [%rd55+4];
	mul.wide.s32 	%rd56, %r31, 4;
	add.s64 	%rd57, %rd50, %rd56;
	ld.global.u32 	%r87, [%rd57];
	mad.lo.s32 	%r106, %r87, %r86, %r85;
	add.s32 	%r102, %r102, 2;
$L__BB0_10:
	and.b32  	%r88, %r31, 1;
	setp.eq.b32 	%p8, %r88, 1;
	not.pred 	%p9, %p8;
	@%p9 bra 	$L__BB0_12;
	add.s32 	%r89, %r102, %r3;
	mul.wide.u32 	%rd58, %r89, 4;
	add.s64 	%rd59, %rd2, %rd58;
	ld.global.u32 	%r90, [%rd59];
	mad.lo.s32 	%r91, %r102, %r31, %r1;
	mul.wide.s32 	%rd60, %r91, 4;
	add.s64 	%rd61, %rd1, %rd60;
	ld.global.u32 	%r92, [%rd61];
	mad.lo.s32 	%r106, %r92, %r90, %r106;
$L__BB0_12:
	ld.param.u64 	%rd65, [_Z14gpu_matrixmultPiS_S_i_param_2];
	add.s32 	%r93, %r3, %r1;
	cvta.to.global.u64 	%rd62, %rd65;
	mul.wide.s32 	%rd63, %r93, 4;
	add.s64 	%rd64, %rd62, %rd63;
	st.global.u32 	[%rd64], %r106;
$L__BB0_13:
	ret;

}


// ===== COMPILED SASS (sm_100) =====

	.target	sm_100

	.elftype	@"ET_EXEC"


//--------------------- .note.nv.tkinfo           --------------------------
	.section	.note.nv.tkinfo,"",@"SHT_NOTE"
	.sectionflags	@"SHF_NOTE_NV_TKINFO"
	.tkinfo
        /*0018*/ 	.word	0x00000002
        /*0030*/ 	.string	""
        /*0030*/ 	.string	"ptxas"
        /*0030*/ 	.string	"Cuda compilation tools, release 13.0, V13.0.88"
        /*0030*/ 	.string	"Build cuda_13.0.r13.0/compiler.36424714_0"
        /*0030*/ 	.string	"-arch sm_100 -m 64 "



//--------------------- .note.nv.cuinfo           --------------------------
	.section	.note.nv.cuinfo,"",@"SHT_NOTE"
	.sectionflags	@"SHF_NOTE_NV_CUINFO"
        /*0018*/ 	.short	0x0002
        /*001a*/ 	.short	0x0064
        /*001c*/ 	.short	0x0082
	.zero		2


//--------------------- .nv.info                  --------------------------
	.section	.nv.info,"",@"SHT_CUDA_INFO"
	.align	4


	//----- nvinfo : EIATTR_REGCOUNT
	.align		4
        /*0000*/ 	.byte	0x04, 0x2f
        /*0002*/ 	.short	(.L_1 - .L_0)
	.align		4
.L_0:
        /*0004*/ 	.word	index@(_Z14gpu_matrixmultPiS_S_i)
        /*0008*/ 	.word	0x0000001e


	//----- nvinfo : EIATTR_FRAME_SIZE
	.align		4
.L_1:
        /*000c*/ 	.byte	0x04, 0x11
        /*000e*/ 	.short	(.L_3 - .L_2)
	.align		4
.L_2:
        /*0010*/ 	.word	index@(_Z14gpu_matrixmultPiS_S_i)
        /*0014*/ 	.word	0x00000000


	//----- nvinfo : EIATTR_MIN_STACK_SIZE
	.align		4
.L_3:
        /*0018*/ 	.byte	0x04, 0x12
        /*001a*/ 	.short	(.L_5 - .L_4)
	.align		4
.L_4:
        /*001c*/ 	.word	index@(_Z14gpu_matrixmultPiS_S_i)
        /*0020*/ 	.word	0x00000000
.L_5:


//--------------------- .nv.compat                --------------------------
	.section	.nv.compat,"",@"SHT_CUDA_COMPAT_INFO"
	.align	4
        /*0000*/ 	.byte	0x02, 0x09, 0x00, 0x00, 0x02, 0x02, 0x01, 0x00, 0x02, 0x05, 0x05, 0x00, 0x03, 0x07, 0x01, 0x01
        /*0010*/ 	.byte	0x02, 0x03, 0x00, 0x00, 0x02, 0x06, 0x01, 0x00, 0x04, 0x0b, 0x08, 0x00, 0x09, 0x00, 0x00, 0x00
        /*0020*/ 	.byte	0x00, 0x00, 0x00, 0x00


//--------------------- .nv.info._Z14gpu_matrixmultPiS_S_i --------------------------
	.section	.nv.info._Z14gpu_matrixmultPiS_S_i,"",@"SHT_CUDA_INFO"
	.sectionflags	@""
	.align	4


	//----- nvinfo : EIATTR_CUDA_API_VERSION
	.align		4
        /*0000*/ 	.byte	0x04, 0x37
        /*0002*/ 	.short	(.L_7 - .L_6)
.L_6:
        /*0004*/ 	.word	0x00000082


	//----- nvinfo : EIATTR_KPARAM_INFO
	.align		4
.L_7:
        /*0008*/ 	.byte	0x04, 0x17
        /*000a*/ 	.short	(.L_9 - .L_8)
.L_8:
        /*000c*/ 	.word	0x00000000
        /*0010*/ 	.short	0x0003
        /*0012*/ 	.short	0x0018
        /*0014*/ 	.byte	0x00, 0xf0, 0x11, 0x00


	//----- nvinfo : EIATTR_KPARAM_INFO
	.align		4
.L_9:
        /*0018*/ 	.byte	0x04, 0x17
        /*001a*/ 	.short	(.L_11 - .L_10)
.L_10:
        /*001c*/ 	.word	0x00000000
        /*0020*/ 	.short	0x0002
        /*0022*/ 	.short	0x0010
        /*0024*/ 	.byte	0x00, 0xf5, 0x21, 0x00


	//----- nvinfo : EIATTR_KPARAM_INFO
	.align		4
.L_11:
        /*0028*/ 	.byte	0x04, 0x17
        /*002a*/ 	.short	(.L_13 - .L_12)
.L_12:
        /*002c*/ 	.word	0x00000000
        /*0030*/ 	.short	0x0001
        /*0032*/ 	.short	0x0008
        /*0034*/ 	.byte	0x00, 0xf5, 0x21, 0x00


	//----- nvinfo : EIATTR_KPARAM_INFO
	.align		4
.L_13:
        /*0038*/ 	.byte	0x04, 0x17
        /*003a*/ 	.short	(.L_15 - .L_14)
.L_14:
        /*003c*/ 	.word	0x00000000
        /*0040*/ 	.short	0x0000
        /*0042*/ 	.short	0x0000
        /*0044*/ 	.byte	0x00, 0xf5, 0x21, 0x00


	//----- nvinfo : EIATTR_SPARSE_MMA_MASK
	.align		4
.L_15:
        /*0048*/ 	.byte	0x03, 0x50
        /*004a*/ 	.short	0x0000


	//----- nvinfo : EIATTR_MAXREG_COUNT
	.align		4
        /*004c*/ 	.byte	0x03, 0x1b
        /*004e*/ 	.short	0x00ff


	//----- nvinfo : EIATTR_MERCURY_ISA_VERSION
	.align		4
        /*0050*/ 	.byte	0x03, 0x5f
        /*0052*/ 	.short	0x0101


	//----- nvinfo : EIATTR_VRC_CTA_INIT_COUNT
	.align		4
        /*0054*/ 	.byte	0x02, 0x4a
	.zero		1
	.zero		1


	//----- nvinfo : EIATTR_EXIT_INSTR_OFFSETS
	.align		4
        /*0058*/ 	.byte	0x04, 0x1c
        /*005a*/ 	.short	(.L_17 - .L_16)


	//   ....[0]....
.L_16:
        /*005c*/ 	.word	0x000000c0


	//   ....[1]....
        /*0060*/ 	.word	0x00000a90


	//----- nvinfo : EIATTR_CBANK_PARAM_SIZE
	.align		4
.L_17:
        /*0064*/ 	.byte	0x03, 0x19
        /*0066*/ 	.short	0x001c


	//----- nvinfo : EIATTR_PARAM_CBANK
	.align		4
        /*0068*/ 	.byte	0x04, 0x0a
        /*006a*/ 	.short	(.L_19 - .L_18)
	.align		4
.L_18:
        /*006c*/ 	.word	index@(.nv.constant0._Z14gpu_matrixmultPiS_S_i)
        /*0070*/ 	.short	0x0380
        /*0072*/ 	.short	0x001c


	//----- nvinfo : EIATTR_SW_WAR
	.align		4
.L_19:
        /*0074*/ 	.byte	0x04, 0x36
        /*0076*/ 	.short	(.L_21 - .L_20)
.L_20:
        /*0078*/ 	.word	0x00000008
.L_21:


//--------------------- .nv.callgraph             --------------------------
	.section	.nv.callgraph,"",@"SHT_CUDA_CALLGRAPH"
	.align	4
	.sectionentsize	8
	.align		4
        /*0000*/ 	.word	0x00000000
	.align		4
        /*0004*/ 	.word	0xffffffff
	.align		4
        /*0008*/ 	.word	0x00000000
	.align		4
        /*000c*/ 	.word	0xfffffffe
	.align		4
        /*0010*/ 	.word	0x00000000
	.align		4
        /*0014*/ 	.word	0xfffffffd
	.align		4
        /*0018*/ 	.word	0x00000000
	.align		4
        /*001c*/ 	.word	0xfffffffc


//--------------------- .text._Z14gpu_matrixmultPiS_S_i --------------------------
	.section	.text._Z14gpu_matrixmultPiS_S_i,"ax",@progbits
	.align	128
        .global         _Z14gpu_matrixmultPiS_S_i
        .type           _Z14gpu_matrixmultPiS_S_i,@function
        .size           _Z14gpu_matrixmultPiS_S_i,(.L_x_5 - _Z14gpu_matrixmultPiS_S_i)
        .other          _Z14gpu_matrixmultPiS_S_i,@"STO_CUDA_ENTRY STV_DEFAULT"
_Z14gpu_matrixmultPiS_S_i:
.text._Z14gpu_matrixmultPiS_S_i:
[----:B------:R-:W-:Y:S01]  /*0000*/  LDC R1, c[0x0][0x37c] ;  /* 0x0000df00ff017b82 */ /* 0x000fe20000000800 */
[----:B------:R-:W0:Y:S01]  /*0010*/  S2R R0, SR_TID.X ;  /* 0x0000000000007919 */ /* 0x000e220000002100 */
[----:B------:R-:W0:Y:S01]  /*0020*/  LDCU UR4, c[0x0][0x360] ;  /* 0x00006c00ff0477ac */ /* 0x000e220008000800 */
[----:B------:R-:W0:Y:S01]  /*0030*/  S2R R3, SR_CTAID.X ;  /* 0x0000000000037919 */ /* 0x000e220000002500 */
[----:B------:R-:W1:Y:S01]  /*0040*/  LDCU UR5, c[0x0][0x364] ;  /* 0x00006c80ff0577ac */ /* 0x000e620008000800 */
[----:B------:R-:W1:Y:S01]  /*0050*/  S2R R13, SR_TID.Y ;  /* 0x00000000000d7919 */ /* 0x000e620000002200 */
[----:B------:R-:W2:Y:S01]  /*0060*/  LDCU UR20, c[0x0][0x398] ;  /* 0x00007300ff1477ac */ /* 0x000ea20008000800 */
[----:B------:R-:W1:Y:S01]  /*0070*/  S2R R2, SR_CTAID.Y ;  /* 0x0000000000027919 */ /* 0x000e620000002600 */
[----:B0-----:R-:W-:Y:S02]  /*0080*/  IMAD R0, R3, UR4, R0 ;  /* 0x0000000403007c24 */ /* 0x001fe4000f8e0200 */
[----:B-1----:R-:W-:-:S05]  /*0090*/  IMAD R13, R2, UR5, R13 ;  /* 0x00000005020d7c24 */ /* 0x002fca000f8e020d */
[----:B------:R-:W-:-:S04]  /*00a0*/  VIMNMX R2, PT, PT, R0, R13, !PT ;  /* 0x0000000d00027248 */ /* 0x000fc80007fe0100 */
[----:B--2---:R-:W-:-:S13]  /*00b0*/  ISETP.GE.AND P0, PT, R2, UR20, PT ;  /* 0x0000001402007c0c */ /* 0x004fda000bf06270 */
[----:B------:R-:W-:Y:S05]  /*00c0*/  @P0 EXIT ;  /* 0x000000000000094d */ /* 0x000fea0003800000 */
[----:B------:R-:W-:Y:S01]  /*00d0*/  UISETP.GE.U32.AND UP0, UPT, UR20, 0x8, UPT ;  /* 0x000000081400788c */ /* 0x000fe2000bf06070 */
[----:B------:R-:W-:Y:S02]  /*00e0*/  HFMA2 R12, -RZ, RZ, 0, 0 ;  /* 0x00000000ff0c7431 */ /* 0x000fe400000001ff */
[----:B------:R-:W-:Y:S01]  /*00f0*/  IMAD R13, R13, UR20, RZ ;  /* 0x000000140d0d7c24 */ /* 0x000fe2000f8e02ff */
[----:B------:R-:W-:Y:S01]  /*0100*/  UMOV UR4, URZ ;  /* 0x000000ff00047c82 */ /* 0x000fe20008000000 */
[----:B------:R-:W0:Y:S04]  /*0110*/  LDCU.64 UR18, c[0x0][0x358] ;  /* 0x00006b00ff1277ac */ /* 0x000e280008000a00 */
[----:B------:R-:W-:Y:S05]  /*0120*/  BRA.U !UP0, `(.L_x_0) ;  /* 0x0000000508047547 */ /* 0x000fea000b800000 */
[----:B------:R-:W1:Y:S01]  /*0130*/  LDCU.128 UR24, c[0x0][0x380] ;  /* 0x00007000ff1877ac */ /* 0x000e620008000c00 */
[----:B------:R-:W-:Y:S02]  /*0140*/  MOV R12, RZ ;  /* 0x000000ff000c7202 */ /* 0x000fe40000000f00 */
[----:B------:R-:W-:Y:S01]  /*0150*/  MOV R14, R0 ;  /* 0x00000000000e7202 */ /* 0x000fe20000000f00 */
[----:B------:R-:W-:-:S04]  /*0160*/  ULOP3.LUT UR4, UR20, 0x7ffffff8, URZ, 0xc0, !UPT ;  /* 0x7ffffff814047892 */ /* 0x000fc8000f8ec0ff */
[----:B------:R-:W-:Y:S01]  /*0170*/  UIADD3 UR5, UPT, UPT, -UR4, URZ, URZ ;  /* 0x000000ff04057290 */ /* 0x000fe2000fffe1ff */
[----:B-1----:R-:W-:Y:S01]  /*0180*/  MOV R2, UR24 ;  /* 0x0000001800027c02 */ /* 0x002fe20008000f00 */
[----:B------:R-:W-:Y:S01]  /*0190*/  UIMAD.WIDE UR6, UR20, 0x8, UR26 ;  /* 0x00000008140678a5 */ /* 0x000fe2000f8e021a */
[----:B------:R-:W-:Y:S01]  /*01a0*/  MOV R3, UR25 ;  /* 0x0000001900037c02 */ /* 0x000fe20008000f00 */
[----:B------:R-:W-:Y:S02]  /*01b0*/  UIMAD.WIDE UR8, UR20, 0xc, UR26 ;  /* 0x0000000c140878a5 */ /* 0x000fe4000f8e021a */
[----:B------:R-:W-:Y:S01]  /*01c0*/  UIMAD.WIDE UR10, UR20, 0x10, UR26 ;  /* 0x00000010140a78a5 */ /* 0x000fe2000f8e021a */
[----:B------:R-:W-:Y:S01]  /*01d0*/  IMAD.WIDE.U32 R2, R13, 0x4, R2 ;  /* 0x000000040d027825 */ /* 0x000fe200078e0002 */
[----:B------:R-:W-:Y:S02]  /*01e0*/  UIMAD.WIDE UR12, UR20, 0x14, UR26 ;  /* 0x00000014140c78a5 */ /* 0x000fe4000f8e021a */
[----:B------:R-:W-:Y:S01]  /*01f0*/  UIMAD.WIDE UR14, UR20, 0x18, UR26 ;  /* 0x00000018140e78a5 */ /* 0x000fe2000f8e021a */
[----:B------:R-:W-:Y:S01]  /*0200*/  IADD3 R2, P0, PT, R2, 0x10, RZ ;  /* 0x0000001002027810 */ /* 0x000fe20007f1e0ff */
[----:B------:R-:W-:-:S03]  /*0210*/  UIMAD.WIDE UR16, UR20, 0x1c, UR26 ;  /* 0x0000001c141078a5 */ /* 0x000fc6000f8e021a */
[----:B------:R-:W-:-:S09]  /*0220*/  IADD3.X R3, PT, PT, RZ, R3, RZ, P0, !PT ;  /* 0x00000003ff037210 */ /* 0x000fd200007fe4ff */
.L_x_1:
[----:B------:R-:W-:Y:S01]  /*0230*/  UIMAD.WIDE UR22, UR20, 0x4, UR26 ;  /* 0x00000004141678a5 */ /* 0x000fe2000f8e021a */
[----:B------:R-:W-:Y:S02]  /*0240*/  IMAD.MOV.U32 R23, RZ, RZ, 0x4 ;  /* 0x00000004ff177424 */ /* 0x000fe400078e00ff */
[----:B------:R-:W-:Y:S01]  /*0250*/  HFMA2 R11, -RZ, RZ, 0, 2.384185791015625e-07 ;  /* 0x00000004ff0b7431 */ /* 0x000fe200000001ff */
[----:B------:R-:W-:Y:S01]  /*0260*/  MOV R25, 0x4 ;  /* 0x0000000400197802 */ /* 0x000fe20000000f00 */
[----:B0-----:R-:W2:Y:S01]  /*0270*/  LDG.E R21, desc[UR18][R2.64+-0x10] ;  /* 0xfffff01202157981 */ /* 0x001ea2000c1e1900 */
[C---:B------:R-:W-:Y:S01]  /*0280*/  IMAD.WIDE R22, R14.reuse, R23, UR26 ;  /* 0x0000001a0e167e25 */ /* 0x040fe2000f8e0217 */
[----:B------:R-:W-:Y:S02]  /*0290*/  MOV R8, UR22 ;  /* 0x0000001600087c02 */ /* 0x000fe40008000f00 */
[----:B------:R-:W-:Y:S01]  /*02a0*/  MOV R9, UR23 ;  /* 0x0000001700097c02 */ /* 0x000fe20008000f00 */
[----:B------:R-:W3:Y:S02]  /*02b0*/  LDG.E R19, desc[UR18][R2.64+-0xc] ;  /* 0xfffff41202137981 */ /* 0x000ee4000c1e1900 */
[----:B------:R-:W-:-:S02]  /*02c0*/  IMAD.WIDE R8, R14, 0x4, R8 ;  /* 0x000000040e087825 */ /* 0x000fc400078e0208 */
[----:B------:R-:W2:Y:S01]  /*02d0*/  LDG.E R22, desc[UR18][R22.64] ;  /* 0x0000001216167981 */ /* 0x000ea2000c1e1900 */
[----:B------:R-:W-:Y:S01]  /*02e0*/  MOV R5, 0x4 ;  /* 0x0000000400057802 */ /* 0x000fe20000000f00 */
[C---:B------:R-:W-:Y:S02]  /*02f0*/  IMAD.WIDE R24, R14.reuse, R25, UR6 ;  /* 0x000000060e187e25 */ /* 0x040fe4000f8e0219 */
[----:B------:R0:W3:Y:S02]  /*0300*/  LDG.E R20, desc[UR18][R8.64] ;  /* 0x0000001208147981 */ /* 0x0000e4000c1e1900 */
[----:B------:R-:W-:Y:S02]  /*0310*/  IMAD.WIDE R10, R14, R11, UR8 ;  /* 0x000000080e0a7e25 */ /* 0x000fe4000f8e020b */
[----:B------:R-:W4:Y:S04]  /*0320*/  LDG.E R18, desc[UR18][R24.64] ;  /* 0x0000001218127981 */ /* 0x000f28000c1e1900 */
[----:B------:R-:W4:Y:S01]  /*0330*/  LDG.E R17, desc[UR18][R2.64+-0x8] ;  /* 0xfffff81202117981 */ /* 0x000f22000c1e1900 */
[----:B0-----:R-:W-:-:S02]  /*0340*/  HFMA2 R9, -RZ, RZ, 0, 2.384185791015625e-07 ;  /* 0x00000004ff097431 */ /* 0x001fc400000001ff */
[----:B------:R-:W-:Y:S01]  /*0350*/  IMAD.MOV.U32 R7, RZ, RZ, 0x4 ;  /* 0x00000004ff077424 */ /* 0x000fe200078e00ff */
[----:B------:R0:W5:Y:S01]  /*0360*/  LDG.E R16, desc[UR18][R10.64] ;  /* 0x000000120a107981 */ /* 0x000162000c1e1900 */
[----:B------:R-:W-:-:S03]  /*0370*/  IMAD.WIDE R4, R14, R5, UR10 ;  /* 0x0000000a0e047e25 */ /* 0x000fc6000f8e0205 */
[----:B------:R-:W5:Y:S01]  /*0380*/  LDG.E R15, desc[UR18][R2.64+-0x4] ;  /* 0xfffffc12020f7981 */ /* 0x000f62000c1e1900 */
[C---:B------:R-:W-:Y:S01]  /*0390*/  IMAD.WIDE R6, R14.reuse, R7, UR12 ;  /* 0x0000000c0e067e25 */ /* 0x040fe2000f8e0207 */
[----:B------:R-:W-:Y:S02]  /*03a0*/  MOV R27, 0x4 ;  /* 0x00000004001b7802 */ /* 0x000fe40000000f00 */
[----:B------:R1:W5:Y:S01]  /*03b0*/  LDG.E R4, desc[UR18][R4.64] ;  /* 0x0000001204047981 */ /* 0x000362000c1e1900 */
[----:B------:R-:W-:-:S03]  /*03c0*/  IMAD.WIDE R8, R14, R9, UR14 ;  /* 0x0000000e0e087e25 */ /* 0x000fc6000f8e0209 */
[----:B------:R-:W5:Y:S01]  /*03d0*/  LDG.E R23, desc[UR18][R2.64] ;  /* 0x0000001202177981 */ /* 0x000f62000c1e1900 */
[----:B0-----:R-:W-:-:S03]  /*03e0*/  IMAD.WIDE R10, R14, R27, UR16 ;  /* 0x000000100e0a7e25 */ /* 0x001fc6000f8e021b */
[----:B------:R-:W5:Y:S04]  /*03f0*/  LDG.E R7, desc[UR18][R6.64] ;  /* 0x0000001206077981 */ /* 0x000f68000c1e1900 */
[----:B------:R-:W5:Y:S04]  /*0400*/  LDG.E R24, desc[UR18][R2.64+0x4] ;  /* 0x0000041202187981 */ /* 0x000f68000c1e1900 */
[----:B------:R-:W5:Y:S04]  /*0410*/  LDG.E R8, desc[UR18][R8.64] ;  /* 0x0000001208087981 */ /* 0x000f68000c1e1900 */
[----:B------:R-:W5:Y:S04]  /*0420*/  LDG.E R25, desc[UR18][R2.64+0x8] ;  /* 0x0000081202197981 */ /* 0x000f68000c1e1900 */
[----:B------:R-:W5:Y:S04]  /*0430*/  LDG.E R10, desc[UR18][R10.64] ;  /* 0x000000120a0a7981 */ /* 0x000f68000c1e1900 */
[----:B------:R0:W5:Y:S01]  /*0440*/  LDG.E R27, desc[UR18][R2.64+0xc] ;  /* 0x00000c12021b7981 */ /* 0x000162000c1e1900 */
[----:B------:R-:W-:-:S04]  /*0450*/  UIADD3 UR5, UPT, UPT, UR5, 0x8, URZ ;  /* 0x0000000805057890 */ /* 0x000fc8000fffe0ff */
[----:B------:R-:W-:Y:S01]  /*0460*/  UISETP.NE.AND UP0, UPT, UR5, URZ, UPT ;  /* 0x000000ff0500728c */ /* 0x000fe2000bf05270 */
[----:B-1----:R-:W-:Y:S02]  /*0470*/  MOV R5, UR20 ;  /* 0x0000001400057c02 */ /* 0x002fe40008000f00 */
[----:B0-----:R-:W-:Y:S02]  /*0480*/  IADD3 R2, P0, PT, R2, 0x20, RZ ;  /* 0x0000002002027810 */ /* 0x001fe40007f1e0ff */
[----:B------:R-:W-:Y:S02]  /*0490*/  LEA R14, R5, R14, 0x3 ;  /* 0x0000000e050e7211 */ /* 0x000fe400078e18ff */
[----:B------:R-:W-:Y:S01]  /*04a0*/  IADD3.X R3, PT, PT, RZ, R3, RZ, P0, !PT ;  /* 0x00000003ff037210 */ /* 0x000fe200007fe4ff */
[----:B--2---:R-:W-:-:S04]  /*04b0*/  IMAD R21, R21, R22, R12 ;  /* 0x0000001615157224 */ /* 0x004fc800078e020c */
[----:B---3--:R-:W-:-:S04]  /*04c0*/  IMAD R19, R19, R20, R21 ;  /* 0x0000001413137224 */ /* 0x008fc800078e0215 */
[----:B----4-:R-:W-:-:S04]  /*04d0*/  IMAD R17, R17, R18, R19 ;  /* 0x0000001211117224 */ /* 0x010fc800078e0213 */
[----:B-----5:R-:W-:-:S04]  /*04e0*/  IMAD R15, R15, R16, R17 ;  /* 0x000000100f0f7224 */ /* 0x020fc800078e0211 */
[----:B------:R-:W-:-:S04]  /*04f0*/  IMAD R4, R23, R4, R15 ;  /* 0x0000000417047224 */ /* 0x000fc800078e020f */
[----:B------:R-:W-:-:S04]  /*0500*/  IMAD R4, R24, R7, R4 ;  /* 0x0000000718047224 */ /* 0x000fc800078e0204 */
[----:B------:R-:W-:-:S04]  /*0510*/  IMAD R4, R25, R8, R4 ;  /* 0x0000000819047224 */ /* 0x000fc800078e0204 */
[----:B------:R-:W-:Y:S01]  /*0520*/  IMAD R12, R27, R10, R4 ;  /* 0x0000000a1b0c7224 */ /* 0x000fe200078e0204 */
[----:B------:R-:W-:Y:S06]  /*0530*/  BRA.U UP0, `(.L_x_1) ;  /* 0xfffffffd003c7547 */ /* 0x000fec000b83ffff */
.L_x_0:
[----:B------:R-:W-:-:S04]  /*0540*/  ULOP3.LUT UR6, UR20, 0x7, URZ, 0xc0, !UPT ;  /* 0x0000000714067892 */ /* 0x000fc8000f8ec0ff */
[----:B------:R-:W-:-:S09]  /*0550*/  UISETP.NE.AND UP0, UPT, UR6, URZ, UPT ;  /* 0x000000ff0600728c */ /* 0x000fd2000bf05270 */
[----:B------:R-:W-:Y:S05]  /*0560*/  BRA.U !UP0, `(.L_x_2) ;  /* 0x0000000508387547 */ /* 0x000fea000b800000 */
[----:B------:R-:W-:Y:S02]  /*0570*/  UISETP.GE.U32.AND UP0, UPT, UR6, 0x4, UPT ;  /* 0x000000040600788c */ /* 0x000fe4000bf06070 */
[----:B------:R-:W-:-:S04]  /*0580*/  ULOP3.LUT UR5, UR20, 0x3, URZ, 0xc0, !UPT ;  /* 0x0000000314057892 */ /* 0x000fc8000f8ec0ff */
[----:B------:R-:W-:-:S03]  /*0590*/  UISETP.NE.AND UP1, UPT, UR5, URZ, UPT ;  /* 0x000000ff0500728c */ /* 0x000fc6000bf25270 */
[----:B------:R-:W-:Y:S08]  /*05a0*/  BRA.U !UP0, `(.L_x_3) ;  /* 0x00000001087c7547 */ /* 0x000ff0000b800000 */
[----:B------:R-:W1:Y:S01]  /*05b0*/  LDC.64 R6, c[0x0][0x388] ;  /* 0x0000e200ff067b82 */ /* 0x000e620000000a00 */
[----:B------:R-:W2:Y:S01]  /*05c0*/  LDCU.64 UR6, c[0x0][0x380] ;  /* 0x00007000ff0677ac */ /* 0x000ea20008000a00 */
[----:B------:R-:W-:Y:S01]  /*05d0*/  IMAD.U32 R9, RZ, RZ, UR4 ;  /* 0x00000004ff097e24 */ /* 0x000fe2000f8e00ff */
[C---:B------:R-:W-:Y:S02]  /*05e0*/  IADD3 R3, PT, PT, R13.reuse, UR4, RZ ;  /* 0x000000040d037c10 */ /* 0x040fe4000fffe0ff */
[----:B------:R-:W-:Y:S01]  /*05f0*/  IADD3 R10, P0, PT, R13, UR4, RZ ;  /* 0x000000040d0a7c10 */ /* 0x000fe2000ff1e0ff */
[----:B------:R-:W-:Y:S01]  /*0600*/  IMAD R9, R9, UR20, R0 ;  /* 0x0000001409097c24 */ /* 0x000fe2000f8e0200 */
[----:B------:R-:W-:Y:S01]  /*0610*/  MOV R11, UR20 ;  /* 0x00000014000b7c02 */ /* 0x000fe20008000f00 */
[----:B------:R-:W3:Y:S01]  /*0620*/  LDC.64 R4, c[0x0][0x380] ;  /* 0x0000e000ff047b82 */ /* 0x000ee20000000a00 */
[----:B------:R-:W-:Y:S01]  /*0630*/  MOV R15, UR20 ;  /* 0x00000014000f7c02 */ /* 0x000fe20008000f00 */
[----:B-1----:R-:W-:Y:S01]  /*0640*/  IMAD.WIDE R6, R9, 0x4, R6 ;  /* 0x0000000409067825 */ /* 0x002fe200078e0206 */
[----:B------:R-:W-:-:S05]  /*0650*/  MOV R9, UR20 ;  /* 0x0000001400097c02 */ /* 0x000fca0008000f00 */
[----:B------:R-:W-:Y:S02]  /*0660*/  IMAD.WIDE R8, R9, 0x4, R6 ;  /* 0x0000000409087825 */ /* 0x000fe400078e0206 */
[----:B0-----:R-:W4:Y:S02]  /*0670*/  LDG.E R6, desc[UR18][R6.64] ;  /* 0x0000001206067981 */ /* 0x001f24000c1e1900 */
[----:B---3--:R-:W-:Y:S01]  /*0680*/  IMAD.WIDE.U32 R4, R3, 0x4, R4 ;  /* 0x0000000403047825 */ /* 0x008fe200078e0004 */
[----:B------:R-:W-:Y:S01]  /*0690*/  IADD3.X R3, PT, PT, RZ, RZ, RZ, P0, !PT ;  /* 0x000000ffff037210 */ /* 0x000fe200007fe4ff */
[----:B------:R-:W3:Y:S01]  /*06a0*/  LDG.E R17, desc[UR18][R8.64] ;  /* 0x0000001208117981 */ /* 0x000ee2000c1e1900 */
[----:B--2---:R-:W-:-:S03]  /*06b0*/  LEA R2, P0, R10, UR6, 0x2 ;  /* 0x000000060a027c11 */ /* 0x004fc6000f8010ff */
[----:B------:R-:W4:Y:S01]  /*06c0*/  LDG.E R5, desc[UR18][R4.64] ;  /* 0x0000001204057981 */ /* 0x000f22000c1e1900 */
[----:B------:R-:W-:Y:S01]  /*06d0*/  LEA.HI.X R3, R10, UR7, R3, 0x2, P0 ;  /* 0x000000070a037c11 */ /* 0x000fe200080f1403 */
[----:B------:R-:W-:-:S04]  /*06e0*/  IMAD.WIDE R10, R11, 0x4, R8 ;  /* 0x000000040b0a7825 */ /* 0x000fc800078e0208 */
[----:B------:R-:W3:Y:S01]  /*06f0*/  LDG.E R16, desc[UR18][R2.64+0x4] ;  /* 0x0000041202107981 */ /* 0x000ee2000c1e1900 */
[----:B------:R-:W-:-:S03]  /*0700*/  IMAD.WIDE R14, R15, 0x4, R10 ;  /* 0x000000040f0e7825 */ /* 0x000fc600078e020a */
[----:B------:R-:W2:Y:S04]  /*0710*/  LDG.E R19, desc[UR18][R10.64] ;  /* 0x000000120a137981 */ /* 0x000ea8000c1e1900 */
[----:B------:R-:W2:Y:S04]  /*0720*/  LDG.E R18, desc[UR18][R2.64+0x8] ;  /* 0x0000081202127981 */ /* 0x000ea8000c1e1900 */
[----:B------:R-:W5:Y:S04]  /*0730*/  LDG.E R20, desc[UR18][R2.64+0xc] ;  /* 0x00000c1202147981 */ /* 0x000f68000c1e1900 */
[----:B------:R-:W5:Y:S01]  /*0740*/  LDG.E R14, desc[UR18][R14.64] ;  /* 0x000000120e0e7981 */ /* 0x000f62000c1e1900 */
[----:B------:R-:W-:Y:S01]  /*0750*/  UIADD3 UR4, UPT, UPT, UR4, 0x4, URZ ;  /* 0x0000000404047890 */ /* 0x000fe2000fffe0ff */
[----:B----4-:R-:W-:-:S04]  /*0760*/  IMAD R5, R5, R6, R12 ;  /* 0x0000000605057224 */ /* 0x010fc800078e020c */
[----:B---3--:R-:W-:-:S04]  /*0770*/  IMAD R5, R16, R17, R5 ;  /* 0x0000001110057224 */ /* 0x008fc800078e0205 */
[----:B--2---:R-:W-:-:S04]  /*0780*/  IMAD R5, R18, R19, R5 ;  /* 0x0000001312057224 */ /* 0x004fc800078e0205 */
[----:B-----5:R-:W-:-:S07]  /*0790*/  IMAD R12, R20, R14, R5 ;  /* 0x0000000e140c7224 */ /* 0x020fce00078e0205 */
.L_x_3:
[----:B------:R-:W-:Y:S05]  /*07a0*/  BRA.U !UP1, `(.L_x_2) ;  /* 0x0000000109a87547 */ /* 0x000fea000b800000 */
[----:B------:R-:W-:Y:S01]  /*07b0*/  UISETP.NE.AND UP0, UPT, UR5, 0x1, UPT ;  /* 0x000000010500788c */ /* 0x000fe2000bf05270 */
[----:B------:R-:W-:Y:S01]  /*07c0*/  MOV R7, UR4 ;  /* 0x0000000400077c02 */ /* 0x000fe20008000f00 */
[----:B------:R-:W-:Y:S02]  /*07d0*/  ULOP3.LUT UR5, UR20, 0x1, URZ, 0xc0, !UPT ;  /* 0x0000000114057892 */ /* 0x000fe4000f8ec0ff */
[----:B------:R-:W-:Y:S02]  /*07e0*/  MOV R15, UR20 ;  /* 0x00000014000f7c02 */ /* 0x000fe40008000f00 */
[----:B------:R-:W-:Y:S01]  /*07f0*/  UISETP.NE.U32.AND UP1, UPT, UR5, 0x1, UPT ;  /* 0x000000010500788c */ /* 0x000fe2000bf25070 */
[----:B------:R-:W-:-:S04]  /*0800*/  PLOP3.LUT P1, PT, PT, PT, UP0, 0x80, 0x8 ;  /* 0x000000000008781c */ /* 0x000fc80003f2f008 */
[----:B------:R-:W1:Y:S01]  /*0810*/  @UP0 LDCU.128 UR8, c[0x0][0x380] ;  /* 0x00007000ff0807ac */ /* 0x000e620008000c00 */
[----:B------:R-:W-:Y:S01]  /*0820*/  PLOP3.LUT P0, PT, PT, PT, UP1, 0x80, 0x8 ;  /* 0x000000000008781c */ /* 0x000fe20003f0f018 */
[----:B------:R-:W2:Y:S04]  /*0830*/  @UP0 LDCU.64 UR6, c[0x0][0x380] ;  /* 0x00007000ff0607ac */ /* 0x000ea80008000a00 */
[----:B------:R-:W3:Y:S03]  /*0840*/  @!UP1 LDCU.128 UR12, c[0x0][0x380] ;  /* 0x00007000ff0c97ac */ /* 0x000ee60008000c00 */
[C---:B------:R-:W-:Y:S02]  /*0850*/  @P1 IADD3 R3, PT, PT, R13.reuse, UR4, RZ ;  /* 0x000000040d031c10 */ /* 0x040fe4000fffe0ff */
[----:B------:R-:W-:Y:S01]  /*0860*/  @P1 IADD3 R6, P2, PT, R13, UR4, RZ ;  /* 0x000000040d061c10 */ /* 0x000fe2000ff5e0ff */
[----:B------:R-:W-:Y:S01]  /*0870*/  @UP0 UIADD3 UR4, UPT, UPT, UR4, 0x2, URZ ;  /* 0x0000000204040890 */ /* 0x000fe2000fffe0ff */
[----:B-1----:R-:W-:Y:S01]  /*0880*/  MOV R11, UR9 ;  /* 0x00000009000b7c02 */ /* 0x002fe20008000f00 */
[----:B------:R-:W-:Y:S01]  /*0890*/  IMAD.U32 R10, RZ, RZ, UR8 ;  /* 0x00000008ff0a7e24 */ /* 0x000fe2000f8e00ff */
[----:B------:R-:W-:-:S02]  /*08a0*/  MOV R4, UR10 ;  /* 0x0000000a00047c02 */ /* 0x000fc40008000f00 */
[----:B------:R-:W-:Y:S01]  /*08b0*/  MOV R5, UR11 ;  /* 0x0000000b00057c02 */ /* 0x000fe20008000f00 */
[----:B------:R-:W-:-:S04]  /*08c0*/  @P1 IMAD.WIDE.U32 R10, R3, 0x4, R10 ;  /* 0x00000004030a1825 */ /* 0x000fc800078e000a */
[----:B------:R-:W-:Y:S01]  /*08d0*/  @P1 IMAD R3, R7, UR20, R0 ;  /* 0x0000001407031c24 */ /* 0x000fe2000f8e0200 */
[----:B------:R-:W-:Y:S01]  /*08e0*/  @P1 IADD3.X R7, PT, PT, RZ, RZ, RZ, P2, !PT ;  /* 0x000000ffff071210 */ /* 0x000fe200017fe4ff */
[----:B------:R-:W-:Y:S01]  /*08f0*/  IMAD.U32 R19, RZ, RZ, UR4 ;  /* 0x00000004ff137e24 */ /* 0x000fe2000f8e00ff */
[C---:B--2---:R-:W-:Y:S01]  /*0900*/  @P1 LEA R2, P2, R6.reuse, UR6, 0x2 ;  /* 0x0000000606021c11 */ /* 0x044fe2000f8410ff */
[----:B------:R-:W-:Y:S01]  /*0910*/  @P1 IMAD.WIDE R4, R3, 0x4, R4 ;  /* 0x0000000403041825 */ /* 0x000fe200078e0204 */
[----:B------:R-:W-:Y:S01]  /*0920*/  @!P0 IADD3 R17, PT, PT, R13, UR4, RZ ;  /* 0x000000040d118c10 */ /* 0x000fe2000fffe0ff */
[----:B0-----:R-:W2:Y:S01]  /*0930*/  @P1 LDG.E R11, desc[UR18][R10.64] ;  /* 0x000000120a0b1981 */ /* 0x001ea2000c1e1900 */
[----:B------:R-:W-:Y:S01]  /*0940*/  @P1 LEA.HI.X R3, R6, UR7, R7, 0x2, P2 ;  /* 0x0000000706031c11 */ /* 0x000fe200090f1407 */
[----:B------:R-:W-:Y:S01]  /*0950*/  @!P0 IMAD R19, R19, UR20, R0 ;  /* 0x0000001413138c24 */ /* 0x000fe2000f8e0200 */
[----:B---3--:R-:W-:Y:S01]  /*0960*/  MOV R6, UR12 ;  /* 0x0000000c00067c02 */ /* 0x008fe20008000f00 */
[----:B------:R-:W-:Y:S01]  /*0970*/  @P1 IMAD.WIDE R14, R15, 0x4, R4 ;  /* 0x000000040f0e1825 */ /* 0x000fe200078e0204 */
[----:B------:R-:W-:Y:S01]  /*0980*/  MOV R7, UR13 ;  /* 0x0000000d00077c02 */ /* 0x000fe20008000f00 */
[----:B------:R-:W2:Y:S01]  /*0990*/  @P1 LDG.E R4, desc[UR18][R4.64] ;  /* 0x0000001204041981 */ /* 0x000ea2000c1e1900 */
[----:B------:R-:W-:-:S02]  /*09a0*/  MOV R8, UR14 ;  /* 0x0000000e00087c02 */ /* 0x000fc40008000f00 */
[----:B------:R-:W-:Y:S01]  /*09b0*/  MOV R9, UR15 ;  /* 0x0000000f00097c02 */ /* 0x000fe20008000f00 */
[----:B------:R-:W-:Y:S01]  /*09c0*/  @!P0 IMAD.WIDE.U32 R6, R17, 0x4, R6 ;  /* 0x0000000411068825 */ /* 0x000fe200078e0006 */
[----:B------:R-:W3:Y:S03]  /*09d0*/  @P1 LDG.E R14, desc[UR18][R14.64] ;  /* 0x000000120e0e1981 */ /* 0x000ee6000c1e1900 */
[----:B------:R-:W-:Y:S01]  /*09e0*/  @!P0 IMAD.WIDE R8, R19, 0x4, R8 ;  /* 0x0000000413088825 */ /* 0x000fe200078e0208 */
[----:B------:R-:W3:Y:S04]  /*09f0*/  @P1 LDG.E R2, desc[UR18][R2.64+0x4] ;  /* 0x0000041202021981 */ /* 0x000ee8000c1e1900 */
[----:B------:R-:W4:Y:S04]  /*0a00*/  @!P0 LDG.E R7, desc[UR18][R6.64] ;  /* 0x0000001206078981 */ /* 0x000f28000c1e1900 */
[----:B------:R-:W4:Y:S01]  /*0a10*/  @!P0 LDG.E R8, desc[UR18][R8.64] ;  /* 0x0000001208088981 */ /* 0x000f22000c1e1900 */
[----:B--2---:R-:W-:-:S04]  /*0a20*/  @P1 IMAD R11, R11, R4, R12 ;  /* 0x000000040b0b1224 */ /* 0x004fc800078e020c */
[----:B---3--:R-:W-:-:S04]  /*0a30*/  @P1 IMAD R12, R2, R14, R11 ;  /* 0x0000000e020c1224 */ /* 0x008fc800078e020b */
[----:B----4-:R-:W-:-:S07]  /*0a40*/  @!P0 IMAD R12, R7, R8, R12 ;  /* 0x00000008070c8224 */ /* 0x010fce00078e020c */
.L_x_2:
[----:B------:R-:W1:Y:S01]  /*0a50*/  LDC.64 R2, c[0x0][0x390] ;  /* 0x0000e400ff027b82 */ /* 0x000e620000000a00 */
[----:B------:R-:W-:-:S05]  /*0a60*/  IADD3 R13, PT, PT, R0, R13, RZ ;  /* 0x0000000d000d7210 */ /* 0x000fca0007ffe0ff */
[----:B-1----:R-:W-:-:S05]  /*0a70*/  IMAD.WIDE R2, R13, 0x4, R2 ;  /* 0x000000040d027825 */ /* 0x002fca00078e0202 */
[----:B0-----:R-:W-:Y:S01]  /*0a80*/  STG.E desc[UR18][R2.64], R12 ;  /* 0x0000000c02007986 */ /* 0x001fe2000c101912 */
[----:B------:R-:W-:Y:S05]  /*0a90*/  EXIT ;  /* 0x000000000000794d */ /* 0x000fea0003800000 */
.L_x_4:
[----:B------:R-:W-:-:S00]  /*0aa0*/  BRA `(.L_x_4) ;  /* 0xfffffffc00fc7947 */ /* 0x000fc0000383ffff */
[----:B------:R-:W-:-:S00]  /*0ab0*/  NOP ;  /* 0x0000000000007918 */ /* 0x000fc00000000000 */
        /* <DEDUP_REMOVED lines=12> */
.L_x_5:


//--------------------- .nv.shared.reserved.0     --------------------------
	.section	.nv.shared.reserved.0,"aw",@nobits
	.weak		__nv_reservedSMEM_offset_0_alias
	.size		__nv_reservedSMEM_offset_0_alias, 0, 64
	.other		__nv_reservedSMEM_offset_0_alias,@"STO_CUDA_RESERVED_SHARED STV_DEFAULT"
__nv_reservedSMEM_offset_0_alias:
	.zero		0
	.zero		64


//--------------------- .nv.constant0._Z14gpu_matrixmultPiS_S_i --------------------------
	.section	.nv.constant0._Z14gpu_matrixmultPiS_S_i,"a",@progbits
	.sectionflags	@""
	.align	4
.nv.constant0._Z14gpu_matrixmultPiS_S_i:
	.zero		924


//--------------------- SYMBOLS --------------------------

	.type		.nv.reservedSmem.offset0,@object
	.size		.nv.reservedSmem.offset0,0x4
